//
// Generated by NVIDIA NVVM Compiler
//
// Compiler Build ID: CL-36424714
// Cuda compilation tools, release 13.0, V13.0.88
// Based on NVVM 20.0.0
//

.version 9.0
.target sm_100
.address_size 64

	// .globl	_Z7vec_addPiS_S_

.visible .entry _Z7vec_addPiS_S_(
	.param .u64 .ptr .align 1 _Z7vec_addPiS_S__param_0,
	.param .u64 .ptr .align 1 _Z7vec_addPiS_S__param_1,
	.param .u64 .ptr .align 1 _Z7vec_addPiS_S__param_2
)
{
	.reg .pred 	%p<2>;
	.reg .b32 	%r<8>;
	.reg .b64 	%rd<11>;

	ld.param.u64 	%rd1, [_Z7vec_addPiS_S__param_0];
	ld.param.u64 	%rd2, [_Z7vec_addPiS_S__param_1];
	ld.param.u64 	%rd3, [_Z7vec_addPiS_S__param_2];
	mov.u32 	%r2, %tid.x;
	mov.u32 	%r3, %ctaid.x;
	mov.u32 	%r4, %ntid.x;
	mad.lo.s32 	%r1, %r3, %r4, %r2;
	setp.gt.s32 	%p1, %r1, 99999999;
	@%p1 bra 	$L__BB0_2;
	cvta.to.global.u64 	%rd4, %rd1;
	cvta.to.global.u64 	%rd5, %rd2;
	cvta.to.global.u64 	%rd6, %rd3;
	mul.wide.s32 	%rd7, %r1, 4;
	add.s64 	%rd8, %rd4, %rd7;
	ld.global.u32 	%r5, [%rd8];
	add.s64 	%rd9, %rd5, %rd7;
	ld.global.u32 	%r6, [%rd9];
	add.s32 	%r7, %r6, %r5;
	add.s64 	%rd10, %rd6, %rd7;
	st.global.u32 	[%rd10], %r7;
$L__BB0_2:
	ret;

}
	// .globl	_Z10vec_add_gsPiS_S_
.visible .entry _Z10vec_add_gsPiS_S_(
	.param .u64 .ptr .align 1 _Z10vec_add_gsPiS_S__param_0,
	.param .u64 .ptr .align 1 _Z10vec_add_gsPiS_S__param_1,
	.param .u64 .ptr .align 1 _Z10vec_add_gsPiS_S__param_2
)
{
	.reg .pred 	%p<3>;
	.reg .b32 	%r<13>;
	.reg .b64 	%rd<11>;

	ld.param.u64 	%rd4, [_Z10vec_add_gsPiS_S__param_0];
	ld.param.u64 	%rd5, [_Z10vec_add_gsPiS_S__param_1];
	ld.param.u64 	%rd6, [_Z10vec_add_gsPiS_S__param_2];
	mov.u32 	%r6, %tid.x;
	mov.u32 	%r7, %ctaid.x;
	mov.u32 	%r1, %ntid.x;
	mad.lo.s32 	%r12, %r7, %r1, %r6;
	setp.gt.s32 	%p1, %r12, 99999999;
	@%p1 bra 	$L__BB1_3;
	mov.u32 	%r8, %nctaid.x;
	mul.lo.s32 	%r3, %r1, %r8;
	cvta.to.global.u64 	%rd1, %rd4;
	cvta.to.global.u64 	%rd2, %rd5;
	cvta.to.global.u64 	%rd3, %rd6;
$L__BB1_2:
	mul.wide.s32 	%rd7, %r12, 4;
	add.s64 	%rd8, %rd1, %rd7;
	ld.global.u32 	%r9, [%rd8];
	add.s64 	%rd9, %rd2, %rd7;
	ld.global.u32 	%r10, [%rd9];
	add.s32 	%r11, %r10, %r9;
	add.s64 	%rd10, %rd3, %rd7;
	st.global.u32 	[%rd10], %r11;
	add.s32 	%r12, %r12, %r3;
	setp.lt.s32 	%p2, %r12, 100000000;
	@%p2 bra 	$L__BB1_2;
$L__BB1_3:
	ret;

}


// ===== COMPILED SASS (sm_100) =====

	.target	sm_100

	.elftype	@"ET_EXEC"


//--------------------- .note.nv.tkinfo           --------------------------
	.section	.note.nv.tkinfo,"",@"SHT_NOTE"
	.sectionflags	@"SHF_NOTE_NV_TKINFO"
	.tkinfo
        /*0018*/ 	.word	0x00000002
        /*0030*/ 	.string	""
        /*0030*/ 	.string	"ptxas"
        /*0030*/ 	.string	"Cuda compilation tools, release 13.0, V13.0.88"
        /*0030*/ 	.string	"Build cuda_13.0.r13.0/compiler.36424714_0"
        /*0030*/ 	.string	"-arch sm_100 -m 64 "



//--------------------- .note.nv.cuinfo           --------------------------
	.section	.note.nv.cuinfo,"",@"SHT_NOTE"
	.sectionflags	@"SHF_NOTE_NV_CUINFO"
        /*0018*/ 	.short	0x0002
        /*001a*/ 	.short	0x0064
        /*001c*/ 	.short	0x0082
	.zero		2


//--------------------- .nv.info                  --------------------------
	.section	.nv.info,"",@"SHT_CUDA_INFO"
	.align	4


	//----- nvinfo : EIATTR_REGCOUNT
	.align		4
        /*0000*/ 	.byte	0x04, 0x2f
        /*0002*/ 	.short	(.L_1 - .L_0)
	.align		4
.L_0:
        /*0004*/ 	.word	index@(_Z7vec_addPiS_S_)
        /*0008*/ 	.word	0x0000000c


	//----- nvinfo : EIATTR_FRAME_SIZE
	.align		4
.L_1:
        /*000c*/ 	.byte	0x04, 0x11
        /*000e*/ 	.short	(.L_3 - .L_2)
	.align		4
.L_2:
        /*0010*/ 	.word	index@(_Z7vec_addPiS_S_)
        /*0014*/ 	.word	0x00000000


	//----- nvinfo : EIATTR_REGCOUNT
	.align		4
.L_3:
        /*0018*/ 	.byte	0x04, 0x2f
        /*001a*/ 	.short	(.L_5 - .L_4)
	.align		4
.L_4:
        /*001c*/ 	.word	index@(_Z10vec_add_gsPiS_S_)
        /*0020*/ 	.word	0x00000014


	//----- nvinfo : EIATTR_FRAME_SIZE
	.align		4
.L_5:
        /*0024*/ 	.byte	0x04, 0x11
        /*0026*/ 	.short	(.L_7 - .L_6)
	.align		4
.L_6:
        /*0028*/ 	.word	index@(_Z10vec_add_gsPiS_S_)
        /*002c*/ 	.word	0x00000000


	//----- nvinfo : EIATTR_MIN_STACK_SIZE
	.align		4
.L_7:
        /*0030*/ 	.byte	0x04, 0x12
        /*0032*/ 	.short	(.L_9 - .L_8)
	.align		4
.L_8:
        /*0034*/ 	.word	index@(_Z10vec_add_gsPiS_S_)
        /*0038*/ 	.word	0x00000000


	//----- nvinfo : EIATTR_MIN_STACK_SIZE
	.align		4
.L_9:
        /*003c*/ 	.byte	0x04, 0x12
        /*003e*/ 	.short	(.L_11 - .L_10)
	.align		4
.L_10:
        /*0040*/ 	.word	index@(_Z7vec_addPiS_S_)
        /*0044*/ 	.word	0x00000000
.L_11:


//--------------------- .nv.compat                --------------------------
	.section	.nv.compat,"",@"SHT_CUDA_COMPAT_INFO"
	.align	4
        /*0000*/ 	.byte	0x02, 0x09, 0x00, 0x00, 0x02, 0x02, 0x01, 0x00, 0x02, 0x05, 0x05, 0x00, 0x03, 0x07, 0x01, 0x01
        /*0010*/ 	.byte	0x02, 0x03, 0x00, 0x00, 0x02, 0x06, 0x01, 0x00, 0x04, 0x0b, 0x08, 0x00, 0x09, 0x00, 0x00, 0x00
        /*0020*/ 	.byte	0x00, 0x00, 0x00, 0x00


//--------------------- .nv.info._Z10vec_add_gsPiS_S_ --------------------------
	.section	.nv.info._Z10vec_add_gsPiS_S_,"",@"SHT_CUDA_INFO"
	.sectionflags	@""
	.align	4


	//----- nvinfo : EIATTR_CUDA_API_VERSION
	.align		4
        /*0000*/ 	.byte	0x04, 0x37
        /*0002*/ 	.short	(.L_13 - .L_12)
.L_12:
        /*0004*/ 	.word	0x00000082


	//----- nvinfo : EIATTR_KPARAM_INFO
	.align		4
.L_13:
        /*0008*/ 	.byte	0x04, 0x17
        /*000a*/ 	.short	(.L_15 - .L_14)
.L_14:
        /*000c*/ 	.word	0x00000000
        /*0010*/ 	.short	0x0002
        /*0012*/ 	.short	0x0010
        /*0014*/ 	.byte	0x00, 0xf5, 0x21, 0x00


	//----- nvinfo : EIATTR_KPARAM_INFO
	.align		4
.L_15:
        /*0018*/ 	.byte	0x04, 0x17
        /*001a*/ 	.short	(.L_17 - .L_16)
.L_16:
        /*001c*/ 	.word	0x00000000
        /*0020*/ 	.short	0x0001
        /*0022*/ 	.short	0x0008
        /*0024*/ 	.byte	0x00, 0xf5, 0x21, 0x00


	//----- nvinfo : EIATTR_KPARAM_INFO
	.align		4
.L_17:
        /*0028*/ 	.byte	0x04, 0x17
        /*002a*/ 	.short	(.L_19 - .L_18)
.L_18:
        /*002c*/ 	.word	0x00000000
        /*0030*/ 	.short	0x0000
        /*0032*/ 	.short	0x0000
        /*0034*/ 	.byte	0x00, 0xf5, 0x21, 0x00


	//----- nvinfo : EIATTR_SPARSE_MMA_MASK
	.align		4
.L_19:
        /*0038*/ 	.byte	0x03, 0x50
        /*003a*/ 	.short	0x0000


	//----- nvinfo : EIATTR_MAXREG_COUNT
	.align		4
        /*003c*/ 	.byte	0x03, 0x1b
        /*003e*/ 	.short	0x00ff


	//----- nvinfo : EIATTR_MERCURY_ISA_VERSION
	.align		4
        /*0040*/ 	.byte	0x03, 0x5f
        /*0042*/ 	.short	0x0101


	//----- nvinfo : EIATTR_VRC_CTA_INIT_COUNT
	.align		4
        /*0044*/ 	.byte	0x02, 0x4a
	.zero		1
	.zero		1


	//----- nvinfo : EIATTR_EXIT_INSTR_OFFSETS
	.align		4
        /*0048*/ 	.byte	0x04, 0x1c
        /*004a*/ 	.short	(.L_21 - .L_20)


	//   ....[0]....
.L_20:
        /*004c*/ 	.word	0x00000060


	//   ....[1]....
        /*0050*/ 	.word	0x00000170


	//----- nvinfo : EIATTR_CRS_STACK_SIZE
	.align		4
.L_21:
        /*0054*/ 	.byte	0x04, 0x1e
        /*0056*/ 	.short	(.L_23 - .L_22)
.L_22:
        /*0058*/ 	.word	0x00000000


	//----- nvinfo : EIATTR_CBANK_PARAM_SIZE
	.align		4
.L_23:
        /*005c*/ 	.byte	0x03, 0x19
        /*005e*/ 	.short	0x0018


	//----- nvinfo : EIATTR_PARAM_CBANK
	.align		4
        /*0060*/ 	.byte	0x04, 0x0a
        /*0062*/ 	.short	(.L_25 - .L_24)
	.align		4
.L_24:
        /*0064*/ 	.word	index@(.nv.constant0._Z10vec_add_gsPiS_S_)
        /*0068*/ 	.short	0x0380
        /*006a*/ 	.short	0x0018


	//----- nvinfo : EIATTR_SW_WAR
	.align		4
.L_25:
        /*006c*/ 	.byte	0x04, 0x36
        /*006e*/ 	.short	(.L_27 - .L_26)
.L_26:
        /*0070*/ 	.word	0x00000008
.L_27:


//--------------------- .nv.info._Z7vec_addPiS_S_ --------------------------
	.section	.nv.info._Z7vec_addPiS_S_,"",@"SHT_CUDA_INFO"
	.sectionflags	@""
	.align	4


	//----- nvinfo : EIATTR_CUDA_API_VERSION
	.align		4
        /*0000*/ 	.byte	0x04, 0x37
        /*0002*/ 	.short	(.L_29 - .L_28)
.L_28:
        /*0004*/ 	.word	0x00000082


	//----- nvinfo : EIATTR_KPARAM_INFO
	.align		4
.L_29:
        /*0008*/ 	.byte	0x04, 0x17
        /*000a*/ 	.short	(.L_31 - .L_30)
.L_30:
        /*000c*/ 	.word	0x00000000
        /*0010*/ 	.short	0x0002
        /*0012*/ 	.short	0x0010
        /*0014*/ 	.byte	0x00, 0xf5, 0x21, 0x00


	//----- nvinfo : EIATTR_KPARAM_INFO
	.align		4
.L_31:
        /*0018*/ 	.byte	0x04, 0x17
        /*001a*/ 	.short	(.L_33 - .L_32)
.L_32:
        /*001c*/ 	.word	0x00000000
        /*0020*/ 	.short	0x0001
        /*0022*/ 	.short	0x0008
        /*0024*/ 	.byte	0x00, 0xf5, 0x21, 0x00


	//----- nvinfo : EIATTR_KPARAM_INFO
	.align		4
.L_33:
        /*0028*/ 	.byte	0x04, 0x17
        /*002a*/ 	.short	(.L_35 - .L_34)
.L_34:
        /*002c*/ 	.word	0x00000000
        /*0030*/ 	.short	0x0000
        /*0032*/ 	.short	0x0000
        /*0034*/ 	.byte	0x00, 0xf5, 0x21, 0x00


	//----- nvinfo : EIATTR_SPARSE_MMA_MASK
	.align		4
.L_35:
        /*0038*/ 	.byte	0x03, 0x50
        /*003a*/ 	.short	0x0000


	//----- nvinfo : EIATTR_MAXREG_COUNT
	.align		4
        /*003c*/ 	.byte	0x03, 0x1b
        /*003e*/ 	.short	0x00ff


	//----- nvinfo : EIATTR_MERCURY_ISA_VERSION
	.align		4
        /*0040*/ 	.byte	0x03, 0x5f
        /*0042*/ 	.short	0x0101


	//----- nvinfo : EIATTR_VRC_CTA_INIT_COUNT
	.align		4
        /*0044*/ 	.byte	0x02, 0x4a
	.zero		1
	.zero		1


	//----- nvinfo : EIATTR_EXIT_INSTR_OFFSETS
	.align		4
        /*0048*/ 	.byte	0x04, 0x1c
        /*004a*/ 	.short	(.L_37 - .L_36)


	//   ....[0]....
.L_36:
        /*004c*/ 	.word	0x00000060


	//   ....[1]....
        /*0050*/ 	.word	0x00000120


	//----- nvinfo : EIATTR_CBANK_PARAM_SIZE
	.align		4
.L_37:
        /*0054*/ 	.byte	0x03, 0x19
        /*0056*/ 	.short	0x0018


	//----- nvinfo : EIATTR_PARAM_CBANK
	.align		4
        /*0058*/ 	.byte	0x04, 0x0a
        /*005a*/ 	.short	(.L_39 - .L_38)
	.align		4
.L_38:
        /*005c*/ 	.word	index@(.nv.constant0._Z7vec_addPiS_S_)
        /*0060*/ 	.short	0x0380
        /*0062*/ 	.short	0x0018


	//----- nvinfo : EIATTR_SW_WAR
	.align		4
.L_39:
        /*0064*/ 	.byte	0x04, 0x36
        /*0066*/ 	.short	(.L_41 - .L_40)
.L_40:
        /*0068*/ 	.word	0x00000008
.L_41:


//--------------------- .nv.callgraph             --------------------------
	.section	.nv.callgraph,"",@"SHT_CUDA_CALLGRAPH"
	.align	4
	.sectionentsize	8
	.align		4
        /*0000*/ 	.word	0x00000000
	.align		4
        /*0004*/ 	.word	0xffffffff
	.align		4
        /*0008*/ 	.word	0x00000000
	.align		4
        /*000c*/ 	.word	0xfffffffe
	.align		4
        /*0010*/ 	.word	0x00000000
	.align		4
        /*0014*/ 	.word	0xfffffffd
	.align		4
        /*0018*/ 	.word	0x00000000
	.align		4
        /*001c*/ 	.word	0xfffffffc


//--------------------- .text._Z10vec_add_gsPiS_S_ --------------------------
	.section	.text._Z10vec_add_gsPiS_S_,"ax",@progbits
	.align	128
        .global         _Z10vec_add_gsPiS_S_
        .type           _Z10vec_add_gsPiS_S_,@function
        .size           _Z10vec_add_gsPiS_S_,(.L_x_3 - _Z10vec_add_gsPiS_S_)
        .other          _Z10vec_add_gsPiS_S_,@"STO_CUDA_ENTRY STV_DEFAULT"
_Z10vec_add_gsPiS_S_:
.text._Z10vec_add_gsPiS_S_:
[----:B------:R-:W-:Y:S01]  /*0000*/  LDC R1, c[0x0][0x37c] ;  /* 0x0000df00ff017b82 */ /* 0x000fe20000000800 */
[----:B------:R-:W0:Y:S07]  /*0010*/  S2R R0, SR_TID.X ;  /* 0x0000000000007919 */ /* 0x000e2e0000002100 */
[----:B------:R-:W0:Y:S08]  /*0020*/  S2UR UR4, SR_CTAID.X ;  /* 0x00000000000479c3 */ /* 0x000e300000002500 */
[----:B------:R-:W0:Y:S02]  /*0030*/  LDC R15, c[0x0][0x360] ;  /* 0x0000d800ff0f7b82 */ /* 0x000e240000000800 */
[----:B0-----:R-:W-:-:S05]  /*0040*/  IMAD R0, R15, UR4, R0 ;  /* 0x000000040f007c24 */ /* 0x001fca000f8e0200 */
[----:B------:R-:W-:-:S13]  /*0050*/  ISETP.GT.AND P0, PT, R0, 0x5f5e0ff, PT ;  /* 0x05f5e0ff0000780c */ /* 0x000fda0003f04270 */
[----:B------:R-:W-:Y:S05]  /*0060*/  @P0 EXIT ;  /* 0x000000000000094d */ /* 0x000fea0003800000 */
[----:B------:R-:W0:Y:S01]  /*0070*/  LDC.64 R12, c[0x0][0x390] ;  /* 0x0000e400ff0c7b82 */ /* 0x000e220000000a00 */
[----:B------:R-:W1:Y:S01]  /*0080*/  LDCU UR4, c[0x0][0x370] ;  /* 0x00006e00ff0477ac */ /* 0x000e620008000800 */
[----:B------:R-:W2:Y:S06]  /*0090*/  LDCU.64 UR6, c[0x0][0x358] ;  /* 0x00006b00ff0677ac */ /* 0x000eac0008000a00 */
[----:B------:R-:W3:Y:S08]  /*00a0*/  LDC.64 R8, c[0x0][0x380] ;  /* 0x0000e000ff087b82 */ /* 0x000ef00000000a00 */
[----:B------:R-:W4:Y:S01]  /*00b0*/  LDC.64 R10, c[0x0][0x388] ;  /* 0x0000e200ff0a7b82 */ /* 0x000f220000000a00 */
[----:B-1----:R-:W-:-:S07]  /*00c0*/  IMAD R15, R15, UR4, RZ ;  /* 0x000000040f0f7c24 */ /* 0x002fce000f8e02ff */
.L_x_0:
[----:B---3--:R-:W-:-:S04]  /*00d0*/  IMAD.WIDE R2, R0, 0x4, R8 ;  /* 0x0000000400027825 */ /* 0x008fc800078e0208 */
[C---:B----4-:R-:W-:Y:S02]  /*00e0*/  IMAD.WIDE R4, R0.reuse, 0x4, R10 ;  /* 0x0000000400047825 */ /* 0x050fe400078e020a */
[----:B--2---:R-:W2:Y:S04]  /*00f0*/  LDG.E R2, desc[UR6][R2.64] ;  /* 0x0000000602027981 */ /* 0x004ea8000c1e1900 */
[----:B------:R-:W2:Y:S01]  /*0100*/  LDG.E R5, desc[UR6][R4.64] ;  /* 0x0000000604057981 */ /* 0x000ea2000c1e1900 */
[----:B01----:R-:W-:Y:S01]  /*0110*/  IMAD.WIDE R6, R0, 0x4, R12 ;  /* 0x0000000400067825 */ /* 0x003fe200078e020c */
[----:B------:R-:W-:-:S04]  /*0120*/  IADD3 R0, PT, PT, R15, R0, RZ ;  /* 0x000000000f007210 */ /* 0x000fc80007ffe0ff */
[----:B------:R-:W-:Y:S02]  /*0130*/  ISETP.GE.AND P0, PT, R0, 0x5f5e100, PT ;  /* 0x05f5e1000000780c */ /* 0x000fe40003f06270 */
[----:B--2---:R-:W-:-:S05]  /*0140*/  IADD3 R17, PT, PT, R2, R5, RZ ;  /* 0x0000000502117210 */ /* 0x004fca0007ffe0ff */
[----:B------:R1:W-:Y:S06]  /*0150*/  STG.E desc[UR6][R6.64], R17 ;  /* 0x0000001106007986 */ /* 0x0003ec000c101906 */
[----:B------:R-:W-:Y:S05]  /*0160*/  @!P0 BRA `(.L_x_0) ;  /* 0xfffffffc00d88947 */ /* 0x000fea000383ffff */
[----:B------:R-:W-:Y:S05]  /*0170*/  EXIT ;  /* 0x000000000000794d */ /* 0x000fea0003800000 */
.L_x_1:
[----:B------:R-:W-:-:S00]  /*0180*/  BRA `(.L_x_1) ;  /* 0xfffffffc00fc7947 */ /* 0x000fc0000383ffff */
[----:B------:R-:W-:-:S00]  /*0190*/  NOP ;  /* 0x0000000000007918 */ /* 0x000fc00000000000 */
        /* <DEDUP_REMOVED lines=14> */
.L_x_3:


//--------------------- .text._Z7vec_addPiS_S_    --------------------------
	.section	.text._Z7vec_addPiS_S_,"ax",@progbits
	.align	128
        .global         _Z7vec_addPiS_S_
        .type           _Z7vec_addPiS_S_,@function
        .size           _Z7vec_addPiS_S_,(.L_x_4 - _Z7vec_addPiS_S_)
        .other          _Z7vec_addPiS_S_,@"STO_CUDA_ENTRY STV_DEFAULT"
_Z7vec_addPiS_S_:
.text._Z7vec_addPiS_S_:
        /* <DEDUP_REMOVED lines=8> */
[----:B------:R-:W1:Y:S07]  /*0080*/  LDCU.64 UR4, c[0x0][0x358] ;  /* 0x00006b00ff0477ac */ /* 0x000e6e0008000a00 */
[----:B------:R-:W2:Y:S08]  /*0090*/  LDC.64 R4, c[0x0][0x388] ;  /* 0x0000e200ff047b82 */ /* 0x000eb00000000a00 */
[----:B------:R-:W3:Y:S01]  /*00a0*/  LDC.64 R6, c[0x0][0x390] ;  /* 0x0000e400ff067b82 */ /* 0x000ee20000000a00 */
[----:B0-----:R-:W-:-:S06]  /*00b0*/  IMAD.WIDE R2, R9, 0x4, R2 ;  /* 0x0000000409027825 */ /* 0x001fcc00078e0202 */
[----:B-1----:R-:W4:Y:S01]  /*00c0*/  LDG.E R2, desc[UR4][R2.64] ;  /* 0x0000000402027981 */ /* 0x002f22000c1e1900 */
[----:B--2---:R-:W-:-:S06]  /*00d0*/  IMAD.WIDE R4, R9, 0x4, R4 ;  /* 0x0000000409047825 */ /* 0x004fcc00078e0204 */
[----:B------:R-:W4:Y:S01]  /*00e0*/  LDG.E R5, desc[UR4][R4.64] ;  /* 0x0000000404057981 */ /* 0x000f22000c1e1900 */
[----:B---3--:R-:W-:Y:S01]  /*00f0*/  IMAD.WIDE R6, R9, 0x4, R6 ;  /* 0x0000000409067825 */ /* 0x008fe200078e0206 */
[----:B----4-:R-:W-:-:S05]  /*0100*/  IADD3 R9, PT, PT, R2, R5, RZ ;  /* 0x0000000502097210 */ /* 0x010fca0007ffe0ff */
[----:B------:R-:W-:Y:S01]  /*0110*/  STG.E desc[UR4][R6.64], R9 ;  /* 0x0000000906007986 */ /* 0x000fe2000c101904 */
[----:B------:R-:W-:Y:S05]  /*0120*/  EXIT ;  /* 0x000000000000794d */ /* 0x000fea0003800000 */
.L_x_2:
        /* <DEDUP_REMOVED lines=13> */
.L_x_4:


//--------------------- .nv.shared.reserved.0     --------------------------
	.section	.nv.shared.reserved.0,"aw",@nobits
	.weak		__nv_reservedSMEM_offset_0_alias
	.size		__nv_reservedSMEM_offset_0_alias, 0, 64
	.other		__nv_reservedSMEM_offset_0_alias,@"STO_CUDA_RESERVED_SHARED STV_DEFAULT"
__nv_reservedSMEM_offset_0_alias:
	.zero		0
	.zero		64


//--------------------- .nv.constant0._Z10vec_add_gsPiS_S_ --------------------------
	.section	.nv.constant0._Z10vec_add_gsPiS_S_,"a",@progbits
	.sectionflags	@""
	.align	4
.nv.constant0._Z10vec_add_gsPiS_S_:
	.zero		920


//--------------------- .nv.constant0._Z7vec_addPiS_S_ --------------------------
	.section	.nv.constant0._Z7vec_addPiS_S_,"a",@progbits
	.sectionflags	@""
	.align	4
.nv.constant0._Z7vec_addPiS_S_:
	.zero		920


//--------------------- SYMBOLS --------------------------

	.type		.nv.reservedSmem.offset0,@object
	.size		.nv.reservedSmem.offset0,0x4
